//
// Generated by NVIDIA NVVM Compiler
//
// Compiler Build ID: CL-36424714
// Cuda compilation tools, release 13.0, V13.0.88
// Based on NVVM 20.0.0
//

.version 9.0
.target sm_100
.address_size 64

	// .globl	chroma_key

.visible .entry chroma_key(
	.param .u64 .ptr .align 1 chroma_key_param_0,
	.param .u8 chroma_key_param_1,
	.param .u8 chroma_key_param_2,
	.param .u8 chroma_key_param_3,
	.param .u32 chroma_key_param_4,
	.param .u32 chroma_key_param_5,
	.param .u32 chroma_key_param_6,
	.param .u32 chroma_key_param_7
)
{
	.reg .pred 	%p<31>;
	.reg .b16 	%rs<6>;
	.reg .b32 	%r<66>;
	.reg .b32 	%f<203>;
	.reg .b64 	%rd<5>;

	ld.param.u64 	%rd2, [chroma_key_param_0];
	ld.param.u8 	%rs3, [chroma_key_param_1];
	ld.param.u8 	%rs4, [chroma_key_param_2];
	ld.param.u8 	%rs5, [chroma_key_param_3];
	ld.param.u32 	%r6, [chroma_key_param_4];
	ld.param.u32 	%r7, [chroma_key_param_5];
	ld.param.u32 	%r8, [chroma_key_param_6];
	ld.param.u32 	%r9, [chroma_key_param_7];
	mov.u32 	%r11, %ctaid.x;
	mov.u32 	%r12, %ntid.x;
	mov.u32 	%r13, %tid.x;
	mad.lo.s32 	%r1, %r11, %r12, %r13;
	mov.u32 	%r14, %ctaid.y;
	mov.u32 	%r15, %ntid.y;
	mov.u32 	%r16, %tid.y;
	mad.lo.s32 	%r17, %r14, %r15, %r16;
	setp.ge.s32 	%p1, %r1, %r8;
	setp.ge.s32 	%p2, %r17, %r9;
	or.pred  	%p3, %p1, %p2;
	@%p3 bra 	$L__BB0_17;
	cvta.to.global.u64 	%rd3, %rd2;
	mad.lo.s32 	%r18, %r8, %r17, %r1;
	shl.b32 	%r19, %r18, 2;
	cvt.s64.s32 	%rd4, %r19;
	add.s64 	%rd1, %rd3, %rd4;
	ld.global.u8 	%r20, [%rd1];
	ld.global.u8 	%rs1, [%rd1+1];
	ld.global.u8 	%rs2, [%rd1+2];
	cvt.u32.u16 	%r21, %rs3;
	sub.s32 	%r3, %r21, %r20;
	cvt.rn.f32.s32 	%f1, %r3;
	abs.f32 	%f2, %f1;
	setp.eq.s32 	%p4, %r3, 1;
	mov.f32 	%f200, 0f3F800000;
	@%p4 bra 	$L__BB0_6;
	setp.num.f32 	%p5, %f2, %f2;
	@%p5 bra 	$L__BB0_4;
	mov.f32 	%f76, 0f40000000;
	add.rn.f32 	%f200, %f1, %f76;
	bra.uni 	$L__BB0_6;
$L__BB0_4:
	setp.lt.f32 	%p6, %f2, 0f00800000;
	mul.f32 	%f21, %f2, 0f4B800000;
	selp.f32 	%f22, %f21, %f2, %p6;
	mov.b32 	%r22, %f22;
	add.s32 	%r23, %r22, -1060439283;
	and.b32  	%r24, %r23, -8388608;
	sub.s32 	%r25, %r22, %r24;
	mov.b32 	%f23, %r25;
	cvt.rn.f32.s32 	%f24, %r24;
	selp.f32 	%f25, 0fC1C00000, 0f00000000, %p6;
	fma.rn.f32 	%f26, %f24, 0f34000000, %f25;
	add.f32 	%f27, %f23, 0fBF800000;
	add.f32 	%f28, %f23, 0f3F800000;
	rcp.approx.ftz.f32 	%f29, %f28;
	add.f32 	%f30, %f27, %f27;
	mul.f32 	%f31, %f30, %f29;
	mul.f32 	%f32, %f31, %f31;
	neg.f32 	%f33, %f31;
	sub.f32 	%f34, %f27, %f31;
	add.f32 	%f35, %f34, %f34;
	fma.rn.f32 	%f36, %f33, %f27, %f35;
	mul.rn.f32 	%f37, %f29, %f36;
	fma.rn.f32 	%f38, %f32, 0f3A2C32E4, 0f3B52E7DB;
	fma.rn.f32 	%f39, %f38, %f32, 0f3C93BB73;
	fma.rn.f32 	%f40, %f39, %f32, 0f3DF6384F;
	mul.rn.f32 	%f41, %f40, %f32;
	fma.rn.f32 	%f42, %f31, 0f3FB8AA3B, %f26;
	mul.f32 	%f43, %f41, 0f40400000;
	sub.f32 	%f44, %f26, %f42;
	fma.rn.f32 	%f45, %f31, 0f3FB8AA3B, %f44;
	fma.rn.f32 	%f46, %f37, 0f3FB8AA3B, %f45;
	fma.rn.f32 	%f47, %f31, 0f32A55E34, %f46;
	fma.rn.f32 	%f48, %f43, %f37, %f47;
	fma.rn.f32 	%f49, %f41, %f31, %f48;
	add.rn.f32 	%f50, %f42, %f49;
	mov.f32 	%f51, 0f40000000;
	mul.rn.f32 	%f52, %f50, %f51;
	cvt.rni.f32.f32 	%f53, %f52;
	sub.f32 	%f54, %f52, %f53;
	neg.f32 	%f55, %f52;
	fma.rn.f32 	%f56, %f50, 0f40000000, %f55;
	neg.f32 	%f57, %f42;
	add.rn.f32 	%f58, %f50, %f57;
	neg.f32 	%f59, %f58;
	add.rn.f32 	%f60, %f49, %f59;
	fma.rn.f32 	%f61, %f60, 0f40000000, %f56;
	add.f32 	%f62, %f54, %f61;
	setp.gt.f32 	%p7, %f53, 0f00000000;
	selp.b32 	%r26, 0, -2097152000, %p7;
	setp.ne.s32 	%p8, %r3, 0;
	setp.neu.f32 	%p9, %f2, 0f7F800000;
	setp.lt.f32 	%p10, %f52, 0f00000000;
	selp.f32 	%f63, 0f00000000, 0f7F800000, %p10;
	abs.f32 	%f64, %f52;
	setp.gt.f32 	%p11, %f64, 0f43180000;
	cvt.rzi.s32.f32 	%r27, %f53;
	shl.b32 	%r28, %r27, 23;
	sub.s32 	%r29, %r28, %r26;
	mov.b32 	%f65, %r29;
	add.s32 	%r30, %r26, 2130706432;
	mov.b32 	%f66, %r30;
	fma.rn.f32 	%f67, %f62, 0f391FCB8E, 0f3AAF85ED;
	fma.rn.f32 	%f68, %f67, %f62, 0f3C1D9856;
	fma.rn.f32 	%f69, %f68, %f62, 0f3D6357BB;
	fma.rn.f32 	%f70, %f69, %f62, 0f3E75FDEC;
	fma.rn.f32 	%f71, %f70, %f62, 0f3F317218;
	fma.rn.f32 	%f72, %f71, %f62, 0f3F800000;
	mul.f32 	%f73, %f72, %f66;
	mul.f32 	%f74, %f73, %f65;
	selp.f32 	%f200, %f63, %f74, %p11;
	and.pred  	%p12, %p8, %p9;
	@%p12 bra 	$L__BB0_6;
	shl.b32 	%r31, %r3, 1;
	cvt.rn.f32.s32 	%f75, %r31;
	mov.b32 	%r32, %f75;
	and.b32  	%r33, %r32, 2147483647;
	mov.b32 	%f200, %r33;
$L__BB0_6:
	cvt.u32.u16 	%r34, %rs4;
	cvt.u32.u16 	%r35, %rs1;
	and.b32  	%r36, %r35, 255;
	sub.s32 	%r4, %r34, %r36;
	cvt.rn.f32.s32 	%f7, %r4;
	abs.f32 	%f8, %f7;
	setp.eq.s32 	%p13, %r4, 1;
	mov.f32 	%f201, 0f3F800000;
	@%p13 bra 	$L__BB0_11;
	setp.num.f32 	%p14, %f8, %f8;
	@%p14 bra 	$L__BB0_9;
	mov.f32 	%f133, 0f40000000;
	add.rn.f32 	%f201, %f7, %f133;
	bra.uni 	$L__BB0_11;
$L__BB0_9:
	setp.lt.f32 	%p15, %f8, 0f00800000;
	mul.f32 	%f78, %f8, 0f4B800000;
	selp.f32 	%f79, %f78, %f8, %p15;
	mov.b32 	%r37, %f79;
	add.s32 	%r38, %r37, -1060439283;
	and.b32  	%r39, %r38, -8388608;
	sub.s32 	%r40, %r37, %r39;
	mov.b32 	%f80, %r40;
	cvt.rn.f32.s32 	%f81, %r39;
	selp.f32 	%f82, 0fC1C00000, 0f00000000, %p15;
	fma.rn.f32 	%f83, %f81, 0f34000000, %f82;
	add.f32 	%f84, %f80, 0fBF800000;
	add.f32 	%f85, %f80, 0f3F800000;
	rcp.approx.ftz.f32 	%f86, %f85;
	add.f32 	%f87, %f84, %f84;
	mul.f32 	%f88, %f87, %f86;
	mul.f32 	%f89, %f88, %f88;
	neg.f32 	%f90, %f88;
	sub.f32 	%f91, %f84, %f88;
	add.f32 	%f92, %f91, %f91;
	fma.rn.f32 	%f93, %f90, %f84, %f92;
	mul.rn.f32 	%f94, %f86, %f93;
	fma.rn.f32 	%f95, %f89, 0f3A2C32E4, 0f3B52E7DB;
	fma.rn.f32 	%f96, %f95, %f89, 0f3C93BB73;
	fma.rn.f32 	%f97, %f96, %f89, 0f3DF6384F;
	mul.rn.f32 	%f98, %f97, %f89;
	fma.rn.f32 	%f99, %f88, 0f3FB8AA3B, %f83;
	mul.f32 	%f100, %f98, 0f40400000;
	sub.f32 	%f101, %f83, %f99;
	fma.rn.f32 	%f102, %f88, 0f3FB8AA3B, %f101;
	fma.rn.f32 	%f103, %f94, 0f3FB8AA3B, %f102;
	fma.rn.f32 	%f104, %f88, 0f32A55E34, %f103;
	fma.rn.f32 	%f105, %f100, %f94, %f104;
	fma.rn.f32 	%f106, %f98, %f88, %f105;
	add.rn.f32 	%f107, %f99, %f106;
	mov.f32 	%f108, 0f40000000;
	mul.rn.f32 	%f109, %f107, %f108;
	cvt.rni.f32.f32 	%f110, %f109;
	sub.f32 	%f111, %f109, %f110;
	neg.f32 	%f112, %f109;
	fma.rn.f32 	%f113, %f107, 0f40000000, %f112;
	neg.f32 	%f114, %f99;
	add.rn.f32 	%f115, %f107, %f114;
	neg.f32 	%f116, %f115;
	add.rn.f32 	%f117, %f106, %f116;
	fma.rn.f32 	%f118, %f117, 0f40000000, %f113;
	add.f32 	%f119, %f111, %f118;
	setp.gt.f32 	%p16, %f110, 0f00000000;
	selp.b32 	%r41, 0, -2097152000, %p16;
	setp.ne.s32 	%p17, %r4, 0;
	setp.neu.f32 	%p18, %f8, 0f7F800000;
	setp.lt.f32 	%p19, %f109, 0f00000000;
	selp.f32 	%f120, 0f00000000, 0f7F800000, %p19;
	abs.f32 	%f121, %f109;
	setp.gt.f32 	%p20, %f121, 0f43180000;
	cvt.rzi.s32.f32 	%r42, %f110;
	shl.b32 	%r43, %r42, 23;
	sub.s32 	%r44, %r43, %r41;
	mov.b32 	%f122, %r44;
	add.s32 	%r45, %r41, 2130706432;
	mov.b32 	%f123, %r45;
	fma.rn.f32 	%f124, %f119, 0f391FCB8E, 0f3AAF85ED;
	fma.rn.f32 	%f125, %f124, %f119, 0f3C1D9856;
	fma.rn.f32 	%f126, %f125, %f119, 0f3D6357BB;
	fma.rn.f32 	%f127, %f126, %f119, 0f3E75FDEC;
	fma.rn.f32 	%f128, %f127, %f119, 0f3F317218;
	fma.rn.f32 	%f129, %f128, %f119, 0f3F800000;
	mul.f32 	%f130, %f129, %f123;
	mul.f32 	%f131, %f130, %f122;
	selp.f32 	%f201, %f120, %f131, %p20;
	and.pred  	%p21, %p17, %p18;
	@%p21 bra 	$L__BB0_11;
	shl.b32 	%r46, %r4, 1;
	cvt.rn.f32.s32 	%f132, %r46;
	mov.b32 	%r47, %f132;
	and.b32  	%r48, %r47, 2147483647;
	mov.b32 	%f201, %r48;
$L__BB0_11:
	add.f32 	%f13, %f200, %f201;
	cvt.u32.u16 	%r49, %rs5;
	cvt.u32.u16 	%r50, %rs2;
	and.b32  	%r51, %r50, 255;
	sub.s32 	%r5, %r49, %r51;
	cvt.rn.f32.s32 	%f14, %r5;
	abs.f32 	%f15, %f14;
	setp.eq.s32 	%p22, %r5, 1;
	mov.f32 	%f202, 0f3F800000;
	@%p22 bra 	$L__BB0_16;
	setp.num.f32 	%p23, %f15, %f15;
	@%p23 bra 	$L__BB0_14;
	mov.f32 	%f190, 0f40000000;
	add.rn.f32 	%f202, %f14, %f190;
	bra.uni 	$L__BB0_16;
$L__BB0_14:
	setp.lt.f32 	%p24, %f15, 0f00800000;
	mul.f32 	%f135, %f15, 0f4B800000;
	selp.f32 	%f136, %f135, %f15, %p24;
	mov.b32 	%r52, %f136;
	add.s32 	%r53, %r52, -1060439283;
	and.b32  	%r54, %r53, -8388608;
	sub.s32 	%r55, %r52, %r54;
	mov.b32 	%f137, %r55;
	cvt.rn.f32.s32 	%f138, %r54;
	selp.f32 	%f139, 0fC1C00000, 0f00000000, %p24;
	fma.rn.f32 	%f140, %f138, 0f34000000, %f139;
	add.f32 	%f141, %f137, 0fBF800000;
	add.f32 	%f142, %f137, 0f3F800000;
	rcp.approx.ftz.f32 	%f143, %f142;
	add.f32 	%f144, %f141, %f141;
	mul.f32 	%f145, %f144, %f143;
	mul.f32 	%f146, %f145, %f145;
	neg.f32 	%f147, %f145;
	sub.f32 	%f148, %f141, %f145;
	add.f32 	%f149, %f148, %f148;
	fma.rn.f32 	%f150, %f147, %f141, %f149;
	mul.rn.f32 	%f151, %f143, %f150;
	fma.rn.f32 	%f152, %f146, 0f3A2C32E4, 0f3B52E7DB;
	fma.rn.f32 	%f153, %f152, %f146, 0f3C93BB73;
	fma.rn.f32 	%f154, %f153, %f146, 0f3DF6384F;
	mul.rn.f32 	%f155, %f154, %f146;
	fma.rn.f32 	%f156, %f145, 0f3FB8AA3B, %f140;
	mul.f32 	%f157, %f155, 0f40400000;
	sub.f32 	%f158, %f140, %f156;
	fma.rn.f32 	%f159, %f145, 0f3FB8AA3B, %f158;
	fma.rn.f32 	%f160, %f151, 0f3FB8AA3B, %f159;
	fma.rn.f32 	%f161, %f145, 0f32A55E34, %f160;
	fma.rn.f32 	%f162, %f157, %f151, %f161;
	fma.rn.f32 	%f163, %f155, %f145, %f162;
	add.rn.f32 	%f164, %f156, %f163;
	mov.f32 	%f165, 0f40000000;
	mul.rn.f32 	%f166, %f164, %f165;
	cvt.rni.f32.f32 	%f167, %f166;
	sub.f32 	%f168, %f166, %f167;
	neg.f32 	%f169, %f166;
	fma.rn.f32 	%f170, %f164, 0f40000000, %f169;
	neg.f32 	%f171, %f156;
	add.rn.f32 	%f172, %f164, %f171;
	neg.f32 	%f173, %f172;
	add.rn.f32 	%f174, %f163, %f173;
	fma.rn.f32 	%f175, %f174, 0f40000000, %f170;
	add.f32 	%f176, %f168, %f175;
	setp.gt.f32 	%p25, %f167, 0f00000000;
	selp.b32 	%r56, 0, -2097152000, %p25;
	setp.ne.s32 	%p26, %r5, 0;
	setp.neu.f32 	%p27, %f15, 0f7F800000;
	setp.lt.f32 	%p28, %f166, 0f00000000;
	selp.f32 	%f177, 0f00000000, 0f7F800000, %p28;
	abs.f32 	%f178, %f166;
	setp.gt.f32 	%p29, %f178, 0f43180000;
	cvt.rzi.s32.f32 	%r57, %f167;
	shl.b32 	%r58, %r57, 23;
	sub.s32 	%r59, %r58, %r56;
	mov.b32 	%f179, %r59;
	add.s32 	%r60, %r56, 2130706432;
	mov.b32 	%f180, %r60;
	fma.rn.f32 	%f181, %f176, 0f391FCB8E, 0f3AAF85ED;
	fma.rn.f32 	%f182, %f181, %f176, 0f3C1D9856;
	fma.rn.f32 	%f183, %f182, %f176, 0f3D6357BB;
	fma.rn.f32 	%f184, %f183, %f176, 0f3E75FDEC;
	fma.rn.f32 	%f185, %f184, %f176, 0f3F317218;
	fma.rn.f32 	%f186, %f185, %f176, 0f3F800000;
	mul.f32 	%f187, %f186, %f180;
	mul.f32 	%f188, %f187, %f179;
	selp.f32 	%f202, %f177, %f188, %p29;
	and.pred  	%p30, %p26, %p27;
	@%p30 bra 	$L__BB0_16;
	shl.b32 	%r61, %r5, 1;
	cvt.rn.f32.s32 	%f189, %r61;
	mov.b32 	%r62, %f189;
	and.b32  	%r63, %r62, 2147483647;
	mov.b32 	%f202, %r63;
$L__BB0_16:
	add.f32 	%f191, %f13, %f202;
	sqrt.rn.f32 	%f192, %f191;
	cvt.rn.f32.s32 	%f193, %r6;
	sub.f32 	%f194, %f192, %f193;
	sub.s32 	%r64, %r7, %r6;
	cvt.rn.f32.s32 	%f195, %r64;
	div.rn.f32 	%f196, %f194, %f195;
	mul.f32 	%f197, %f196, 0f437F0000;
	max.f32 	%f198, %f197, 0f00000000;
	min.f32 	%f199, %f198, 0f437F0000;
	cvt.rzi.u32.f32 	%r65, %f199;
	st.global.u8 	[%rd1+3], %r65;
$L__BB0_17:
	ret;

}


// ===== COMPILED SASS (sm_100) =====

	.target	sm_100

	.elftype	@"ET_EXEC"


//--------------------- .note.nv.tkinfo           --------------------------
	.section	.note.nv.tkinfo,"",@"SHT_NOTE"
	.sectionflags	@"SHF_NOTE_NV_TKINFO"
	.tkinfo
        /*0018*/ 	.word	0x00000002
        /*0030*/ 	.string	""
        /*0030*/ 	.string	"ptxas"
        /*0030*/ 	.string	"Cuda compilation tools, release 13.0, V13.0.88"
        /*0030*/ 	.string	"Build cuda_13.0.r13.0/compiler.36424714_0"
        /*0030*/ 	.string	"-arch sm_100 -m 64 "



//--------------------- .note.nv.cuinfo           --------------------------
	.section	.note.nv.cuinfo,"",@"SHT_NOTE"
	.sectionflags	@"SHF_NOTE_NV_CUINFO"
        /*0018*/ 	.short	0x0002
        /*001a*/ 	.short	0x0064
        /*001c*/ 	.short	0x0082
	.zero		2


//--------------------- .nv.info                  --------------------------
	.section	.nv.info,"",@"SHT_CUDA_INFO"
	.align	4


	//----- nvinfo : EIATTR_REGCOUNT
	.align		4
        /*0000*/ 	.byte	0x04, 0x2f
        /*0002*/ 	.short	(.L_1 - .L_0)
	.align		4
.L_0:
        /*0004*/ 	.word	index@(chroma_key)
        /*0008*/ 	.word	0x00000012


	//----- nvinfo : EIATTR_FRAME_SIZE
	.align		4
.L_1:
        /*000c*/ 	.byte	0x04, 0x11
        /*000e*/ 	.short	(.L_3 - .L_2)
	.align		4
.L_2:
        /*0010*/ 	.word	index@($__internal_1_$__cuda_sm3x_div_rn_noftz_f32_slowpath)
        /*0014*/ 	.word	0x00000000


	//----- nvinfo : EIATTR_FRAME_SIZE
	.align		4
.L_3:
        /*0018*/ 	.byte	0x04, 0x11
        /*001a*/ 	.short	(.L_5 - .L_4)
	.align		4
.L_4:
        /*001c*/ 	.word	index@($__internal_0_$__cuda_sm20_sqrt_rn_f32_slowpath)
        /*0020*/ 	.word	0x00000000


	//----- nvinfo : EIATTR_FRAME_SIZE
	.align		4
.L_5:
        /*0024*/ 	.byte	0x04, 0x11
        /*0026*/ 	.short	(.L_7 - .L_6)
	.align		4
.L_6:
        /*0028*/ 	.word	index@(chroma_key)
        /*002c*/ 	.word	0x00000000


	//----- nvinfo : EIATTR_MIN_STACK_SIZE
	.align		4
.L_7:
        /*0030*/ 	.byte	0x04, 0x12
        /*0032*/ 	.short	(.L_9 - .L_8)
	.align		4
.L_8:
        /*0034*/ 	.word	index@(chroma_key)
        /*0038*/ 	.word	0x00000000
.L_9:


//--------------------- .nv.compat                --------------------------
	.section	.nv.compat,"",@"SHT_CUDA_COMPAT_INFO"
	.align	4
        /*0000*/ 	.byte	0x02, 0x09, 0x00, 0x00, 0x02, 0x02, 0x01, 0x00, 0x02, 0x05, 0x05, 0x00, 0x03, 0x07, 0x01, 0x01
        /*0010*/ 	.byte	0x02, 0x03, 0x00, 0x00, 0x02, 0x06, 0x01, 0x00, 0x04, 0x0b, 0x08, 0x00, 0x01, 0x00, 0x00, 0x00
        /*0020*/ 	.byte	0x00, 0x00, 0x00, 0x00


//--------------------- .nv.info.chroma_key       --------------------------
	.section	.nv.info.chroma_key,"",@"SHT_CUDA_INFO"
	.sectionflags	@""
	.align	4


	//----- nvinfo : EIATTR_CUDA_API_VERSION
	.align		4
        /*0000*/ 	.byte	0x04, 0x37
        /*0002*/ 	.short	(.L_11 - .L_10)
.L_10:
        /*0004*/ 	.word	0x00000082


	//----- nvinfo : EIATTR_KPARAM_INFO
	.align		4
.L_11:
        /*0008*/ 	.byte	0x04, 0x17
        /*000a*/ 	.short	(.L_13 - .L_12)
.L_12:
        /*000c*/ 	.word	0x00000000
        /*0010*/ 	.short	0x0007
        /*0012*/ 	.short	0x0018
        /*0014*/ 	.byte	0x00, 0xf0, 0x11, 0x00


	//----- nvinfo : EIATTR_KPARAM_INFO
	.align		4
.L_13:
        /*0018*/ 	.byte	0x04, 0x17
        /*001a*/ 	.short	(.L_15 - .L_14)
.L_14:
        /*001c*/ 	.word	0x00000000
        /*0020*/ 	.short	0x0006
        /*0022*/ 	.short	0x0014
        /*0024*/ 	.byte	0x00, 0xf0, 0x11, 0x00


	//----- nvinfo : EIATTR_KPARAM_INFO
	.align		4
.L_15:
        /*0028*/ 	.byte	0x04, 0x17
        /*002a*/ 	.short	(.L_17 - .L_16)
.L_16:
        /*002c*/ 	.word	0x00000000
        /*0030*/ 	.short	0x0005
        /*0032*/ 	.short	0x0010
        /*0034*/ 	.byte	0x00, 0xf0, 0x11, 0x00


	//----- nvinfo : EIATTR_KPARAM_INFO
	.align		4
.L_17:
        /*0038*/ 	.byte	0x04, 0x17
        /*003a*/ 	.short	(.L_19 - .L_18)
.L_18:
        /*003c*/ 	.word	0x00000000
        /*0040*/ 	.short	0x0004
        /*0042*/ 	.short	0x000c
        /*0044*/ 	.byte	0x00, 0xf0, 0x11, 0x00


	//----- nvinfo : EIATTR_KPARAM_INFO
	.align		4
.L_19:
        /*0048*/ 	.byte	0x04, 0x17
        /*004a*/ 	.short	(.L_21 - .L_20)
.L_20:
        /*004c*/ 	.word	0x00000000
        /*0050*/ 	.short	0x0003
        /*0052*/ 	.short	0x000a
        /*0054*/ 	.byte	0x00, 0xf0, 0x05, 0x00


	//----- nvinfo : EIATTR_KPARAM_INFO
	.align		4
.L_21:
        /*0058*/ 	.byte	0x04, 0x17
        /*005a*/ 	.short	(.L_23 - .L_22)
.L_22:
        /*005c*/ 	.word	0x00000000
        /*0060*/ 	.short	0x0002
        /*0062*/ 	.short	0x0009
        /*0064*/ 	.byte	0x00, 0xf0, 0x05, 0x00


	//----- nvinfo : EIATTR_KPARAM_INFO
	.align		4
.L_23:
        /*0068*/ 	.byte	0x04, 0x17
        /*006a*/ 	.short	(.L_25 - .L_24)
.L_24:
        /*006c*/ 	.word	0x00000000
        /*0070*/ 	.short	0x0001
        /*0072*/ 	.short	0x0008
        /*0074*/ 	.byte	0x00, 0xf0, 0x05, 0x00


	//----- nvinfo : EIATTR_KPARAM_INFO
	.align		4
.L_25:
        /*0078*/ 	.byte	0x04, 0x17
        /*007a*/ 	.short	(.L_27 - .L_26)
.L_26:
        /*007c*/ 	.word	0x00000000
        /*0080*/ 	.short	0x0000
        /*0082*/ 	.short	0x0000
        /*0084*/ 	.byte	0x00, 0xf5, 0x21, 0x00


	//----- nvinfo : EIATTR_SPARSE_MMA_MASK
	.align		4
.L_27:
        /*0088*/ 	.byte	0x03, 0x50
        /*008a*/ 	.short	0x0000


	//----- nvinfo : EIATTR_MAXREG_COUNT
	.align		4
        /*008c*/ 	.byte	0x03, 0x1b
        /*008e*/ 	.short	0x00ff


	//----- nvinfo : EIATTR_MERCURY_ISA_VERSION
	.align		4
        /*0090*/ 	.byte	0x03, 0x5f
        /*0092*/ 	.short	0x0101


	//----- nvinfo : EIATTR_VRC_CTA_INIT_COUNT
	.align		4
        /*0094*/ 	.byte	0x02, 0x4a
	.zero		1
	.zero		1


	//----- nvinfo : EIATTR_EXIT_INSTR_OFFSETS
	.align		4
        /*0098*/ 	.byte	0x04, 0x1c
        /*009a*/ 	.short	(.L_29 - .L_28)


	//   ....[0]....
.L_28:
        /*009c*/ 	.word	0x000000d0


	//   ....[1]....
        /*00a0*/ 	.word	0x000011c0


	//----- nvinfo : EIATTR_CRS_STACK_SIZE
	.align		4
.L_29:
        /*00a4*/ 	.byte	0x04, 0x1e
        /*00a6*/ 	.short	(.L_31 - .L_30)
.L_30:
        /*00a8*/ 	.word	0x00000000


	//----- nvinfo : EIATTR_CBANK_PARAM_SIZE
	.align		4
.L_31:
        /*00ac*/ 	.byte	0x03, 0x19
        /*00ae*/ 	.short	0x001c


	//----- nvinfo : EIATTR_PARAM_CBANK
	.align		4
        /*00b0*/ 	.byte	0x04, 0x0a
        /*00b2*/ 	.short	(.L_33 - .L_32)
	.align		4
.L_32:
        /*00b4*/ 	.word	index@(.nv.constant0.chroma_key)
        /*00b8*/ 	.short	0x0380
        /*00ba*/ 	.short	0x001c


	//----- nvinfo : EIATTR_SW_WAR
	.align		4
.L_33:
        /*00bc*/ 	.byte	0x04, 0x36
        /*00be*/ 	.short	(.L_35 - .L_34)
.L_34:
        /*00c0*/ 	.word	0x00000008
.L_35:


//--------------------- .nv.callgraph             --------------------------
	.section	.nv.callgraph,"",@"SHT_CUDA_CALLGRAPH"
	.align	4
	.sectionentsize	8
	.align		4
        /*0000*/ 	.word	0x00000000
	.align		4
        /*0004*/ 	.word	0xffffffff
	.align		4
        /*0008*/ 	.word	0x00000000
	.align		4
        /*000c*/ 	.word	0xfffffffe
	.align		4
        /*0010*/ 	.word	0x00000000
	.align		4
        /*0014*/ 	.word	0xfffffffd
	.align		4
        /*0018*/ 	.word	0x00000000
	.align		4
        /*001c*/ 	.word	0xfffffffc


//--------------------- .text.chroma_key          --------------------------
	.section	.text.chroma_key,"ax",@progbits
	.align	128
        .global         chroma_key
        .type           chroma_key,@function
        .size           chroma_key,(.L_x_25 - chroma_key)
        .other          chroma_key,@"STO_CUDA_ENTRY STV_DEFAULT"
chroma_key:
.text.chroma_key:
[----:B------:R-:W-:Y:S01]  /*0000*/  LDC R1, c[0x0][0x37c] ;  /* 0x0000df00ff017b82 */ /* 0x000fe20000000800 */
[----:B------:R-:W0:Y:S07]  /*0010*/  S2R R2, SR_TID.Y ;  /* 0x0000000000027919 */ /* 0x000e2e0000002200 */
[----:B------:R-:W1:Y:S01]  /*0020*/  LDC R0, c[0x0][0x360] ;  /* 0x0000d800ff007b82 */ /* 0x000e620000000800 */
[----:B------:R-:W2:Y:S01]  /*0030*/  LDCU UR6, c[0x0][0x398] ;  /* 0x00007300ff0677ac */ /* 0x000ea20008000800 */
[----:B------:R-:W1:Y:S01]  /*0040*/  S2R R5, SR_TID.X ;  /* 0x0000000000057919 */ /* 0x000e620000002100 */
[----:B------:R-:W3:Y:S05]  /*0050*/  LDCU UR7, c[0x0][0x394] ;  /* 0x00007280ff0777ac */ /* 0x000eea0008000800 */
[----:B------:R-:W0:Y:S08]  /*0060*/  S2UR UR5, SR_CTAID.Y ;  /* 0x00000000000579c3 */ /* 0x000e300000002600 */
[----:B------:R-:W0:Y:S08]  /*0070*/  LDC R3, c[0x0][0x364] ;  /* 0x0000d900ff037b82 */ /* 0x000e300000000800 */
[----:B------:R-:W1:Y:S01]  /*0080*/  S2UR UR4, SR_CTAID.X ;  /* 0x00000000000479c3 */ /* 0x000e620000002500 */
[----:B0-----:R-:W-:-:S05]  /*0090*/  IMAD R3, R3, UR5, R2 ;  /* 0x0000000503037c24 */ /* 0x001fca000f8e0202 */
[----:B--2---:R-:W-:Y:S01]  /*00a0*/  ISETP.GE.AND P0, PT, R3, UR6, PT ;  /* 0x0000000603007c0c */ /* 0x004fe2000bf06270 */
[----:B-1----:R-:W-:-:S05]  /*00b0*/  IMAD R0, R0, UR4, R5 ;  /* 0x0000000400007c24 */ /* 0x002fca000f8e0205 */
[----:B---3--:R-:W-:-:S13]  /*00c0*/  ISETP.GE.OR P0, PT, R0, UR7, P0 ;  /* 0x0000000700007c0c */ /* 0x008fda0008706670 */
[----:B------:R-:W-:Y:S05]  /*00d0*/  @P0 EXIT ;  /* 0x000000000000094d */ /* 0x000fea0003800000 */
[----:B------:R-:W0:Y:S01]  /*00e0*/  LDCU.64 UR4, c[0x0][0x380] ;  /* 0x00007000ff0477ac */ /* 0x000e220008000a00 */
[----:B------:R-:W-:Y:S01]  /*00f0*/  IMAD R0, R3, UR7, R0 ;  /* 0x0000000703007c24 */ /* 0x000fe2000f8e0200 */
[----:B------:R-:W1:Y:S04]  /*0100*/  LDCU.64 UR6, c[0x0][0x358] ;  /* 0x00006b00ff0677ac */ /* 0x000e680008000a00 */
[----:B------:R-:W-:-:S04]  /*0110*/  SHF.L.U32 R0, R0, 0x2, RZ ;  /* 0x0000000200007819 */ /* 0x000fc800000006ff */
[C---:B0-----:R-:W-:Y:S01]  /*0120*/  IADD3 R4, P0, PT, R0.reuse, UR4, RZ ;  /* 0x0000000400047c10 */ /* 0x041fe2000ff1e0ff */
[----:B------:R-:W0:Y:S03]  /*0130*/  LDCU.U8 UR4, c[0x0][0x388] ;  /* 0x00007100ff0477ac */ /* 0x000e260008000000 */
[----:B------:R-:W-:-:S05]  /*0140*/  LEA.HI.X.SX32 R5, R0, UR5, 0x1, P0 ;  /* 0x0000000500057c11 */ /* 0x000fca00080f0eff */
[----:B-1----:R-:W0:Y:S04]  /*0150*/  LDG.E.U8 R3, desc[UR6][R4.64] ;  /* 0x0000000604037981 */ /* 0x002e28000c1e1100 */
[----:B------:R-:W2:Y:S04]  /*0160*/  LDG.E.U8 R2, desc[UR6][R4.64+0x1] ;  /* 0x0000010604027981 */ /* 0x000ea8000c1e1100 */
[----:B------:R-:W3:Y:S01]  /*0170*/  LDG.E.U8 R0, desc[UR6][R4.64+0x2] ;  /* 0x0000020604007981 */ /* 0x000ee2000c1e1100 */
[----:B------:R-:W2:Y:S01]  /*0180*/  LDCU.U8 UR5, c[0x0][0x389] ;  /* 0x00007120ff0577ac */ /* 0x000ea20008000000 */
[----:B------:R-:W-:Y:S01]  /*0190*/  BSSY.RECONVERGENT B0, `(.L_x_0) ;  /* 0x000004d000007945 */ /* 0x000fe20003800200 */
[----:B------:R-:W-:Y:S01]  /*01a0*/  HFMA2 R7, -RZ, RZ, 1.875, 0 ;  /* 0x3f800000ff077431 */ /* 0x000fe200000001ff */
[----:B------:R-:W3:Y:S01]  /*01b0*/  LDCU.U8 UR8, c[0x0][0x38a] ;  /* 0x00007140ff0877ac */ /* 0x000ee20008000000 */
[----:B0-----:R-:W-:-:S04]  /*01c0*/  IADD3 R3, PT, PT, -R3, UR4, RZ ;  /* 0x0000000403037c10 */ /* 0x001fc8000fffe1ff */
[----:B------:R-:W-:Y:S02]  /*01d0*/  ISETP.NE.AND P0, PT, R3, 0x1, PT ;  /* 0x000000010300780c */ /* 0x000fe40003f05270 */
[----:B--2---:R-:W-:Y:S02]  /*01e0*/  IADD3 R2, PT, PT, -R2, UR5, RZ ;  /* 0x0000000502027c10 */ /* 0x004fe4000fffe1ff */
[----:B---3--:R-:W-:Y:S02]  /*01f0*/  IADD3 R0, PT, PT, -R0, UR8, RZ ;  /* 0x0000000800007c10 */ /* 0x008fe4000fffe1ff */
[----:B------:R-:W-:Y:S02]  /*0200*/  ISETP.NE.AND P2, PT, R2, 0x1, PT ;  /* 0x000000010200780c */ /* 0x000fe40003f45270 */
[----:B------:R-:W-:-:S05]  /*0210*/  ISETP.NE.AND P1, PT, R0, 0x1, PT ;  /* 0x000000010000780c */ /* 0x000fca0003f25270 */
[----:B------:R-:W-:Y:S08]  /*0220*/  @!P0 BRA `(.L_x_1) ;  /* 0x00000004000c8947 */ /* 0x000ff00003800000 */
[----:B------:R-:W-:-:S04]  /*0230*/  I2FP.F32.S32 R6, R3 ;  /* 0x0000000300067245 */ /* 0x000fc80000201400 */
[----:B------:R-:W-:-:S13]  /*0240*/  FSETP.NAN.AND P0, PT, |R6|, |R6|, PT ;  /* 0x400000060600720b */ /* 0x000fda0003f08200 */
[----:B------:R-:W-:Y:S01]  /*0250*/  @P0 FADD R7, R6, 2 ;  /* 0x4000000006070421 */ /* 0x000fe20000000000 */
[----:B------:R-:W-:Y:S06]  /*0260*/  @P0 BRA `(.L_x_1) ;  /* 0x0000000000fc0947 */ /* 0x000fec0003800000 */
[C---:B------:R-:W-:Y:S01]  /*0270*/  FMUL R7, |R6|.reuse, 16777216 ;  /* 0x4b80000006077820 */ /* 0x040fe20000400200 */
[----:B------:R-:W-:Y:S02]  /*0280*/  FSETP.GEU.AND P0, PT, |R6|, 1.175494350822287508e-38, PT ;  /* 0x008000000600780b */ /* 0x000fe40003f0e200 */
[----:B------:R-:W-:Y:S02]  /*0290*/  MOV R15, 0x3a2c32e4 ;  /* 0x3a2c32e4000f7802 */ /* 0x000fe40000000f00 */
[----:B------:R-:W-:-:S04]  /*02a0*/  FSEL R7, R7, |R6|, !P0 ;  /* 0x4000000607077208 */ /* 0x000fc80004000000 */
[----:B------:R-:W-:-:S04]  /*02b0*/  IADD3 R8, PT, PT, R7, -0x3f3504f3, RZ ;  /* 0xc0cafb0d07087810 */ /* 0x000fc80007ffe0ff */
[----:B------:R-:W-:-:S04]  /*02c0*/  LOP3.LUT R8, R8, 0xff800000, RZ, 0xc0, !PT ;  /* 0xff80000008087812 */ /* 0x000fc800078ec0ff */
[-C--:B------:R-:W-:Y:S02]  /*02d0*/  IADD3 R7, PT, PT, R7, -R8.reuse, RZ ;  /* 0x8000000807077210 */ /* 0x080fe40007ffe0ff */
[----:B------:R-:W-:-:S03]  /*02e0*/  I2FP.F32.S32 R8, R8 ;  /* 0x0000000800087245 */ /* 0x000fc60000201400 */
[C---:B------:R-:W-:Y:S01]  /*02f0*/  FADD R10, R7.reuse, 1 ;  /* 0x3f800000070a7421 */ /* 0x040fe20000000000 */
[----:B------:R-:W-:Y:S01]  /*0300*/  FADD R9, R7, -1 ;  /* 0xbf80000007097421 */ /* 0x000fe20000000000 */
[----:B------:R-:W-:Y:S02]  /*0310*/  FSEL R7, RZ, -24, P0 ;  /* 0xc1c00000ff077808 */ /* 0x000fe40000000000 */
[----:B------:R-:W-:Y:S01]  /*0320*/  FSETP.NEU.AND P0, PT, |R6|, +INF , PT ;  /* 0x7f8000000600780b */ /* 0x000fe20003f0d200 */
[----:B------:R-:W-:Y:S01]  /*0330*/  FADD R11, R9, R9 ;  /* 0x00000009090b7221 */ /* 0x000fe20000000000 */
[----:B------:R-:W0:Y:S01]  /*0340*/  MUFU.RCP R10, R10 ;  /* 0x0000000a000a7308 */ /* 0x000e220000001000 */
[----:B------:R-:W-:Y:S01]  /*0350*/  FFMA R8, R8, 1.1920928955078125e-07, R7 ;  /* 0x3400000008087823 */ /* 0x000fe20000000007 */
[----:B------:R-:W-:-:S13]  /*0360*/  ISETP.NE.AND P0, PT, R3, RZ, P0 ;  /* 0x000000ff0300720c */ /* 0x000fda0000705270 */
[----:B------:R-:W-:Y:S01]  /*0370*/  @!P0 SHF.L.U32 R3, R3, 0x1, RZ ;  /* 0x0000000103038819 */ /* 0x000fe200000006ff */
[----:B0-----:R-:W-:-:S03]  /*0380*/  FMUL R11, R10, R11 ;  /* 0x0000000b0a0b7220 */ /* 0x001fc60000400000 */
[----:B------:R-:W-:Y:S01]  /*0390*/  @!P0 I2FP.F32.S32 R3, R3 ;  /* 0x0000000300038245 */ /* 0x000fe20000201400 */
[----:B------:R-:W-:Y:S01]  /*03a0*/  FADD R13, R9, -R11 ;  /* 0x8000000b090d7221 */ /* 0x000fe20000000000 */
[C---:B------:R-:W-:Y:S01]  /*03b0*/  FMUL R12, R11.reuse, R11 ;  /* 0x0000000b0b0c7220 */ /* 0x040fe20000400000 */
[----:B------:R-:W-:Y:S02]  /*03c0*/  FFMA R7, R11, 1.4426950216293334961, R8 ;  /* 0x3fb8aa3b0b077823 */ /* 0x000fe40000000008 */
[----:B------:R-:W-:Y:S01]  /*03d0*/  FADD R14, R13, R13 ;  /* 0x0000000d0d0e7221 */ /* 0x000fe20000000000 */
[----:B------:R-:W-:Y:S01]  /*03e0*/  FFMA R13, R12, R15, 0.0032181653659790754318 ;  /* 0x3b52e7db0c0d7423 */ /* 0x000fe2000000000f */
[----:B------:R-:W-:Y:S02]  /*03f0*/  FADD R8, R8, -R7 ;  /* 0x8000000708087221 */ /* 0x000fe40000000000 */
[----:B------:R-:W-:Y:S01]  /*0400*/  FFMA R9, R9, -R11, R14 ;  /* 0x8000000b09097223 */ /* 0x000fe2000000000e */
[----:B------:R-:W-:Y:S01]  /*0410*/  FFMA R13, R12, R13, 0.018033718690276145935 ;  /* 0x3c93bb730c0d7423 */ /* 0x000fe2000000000d */
[----:B------:R-:W-:-:S02]  /*0420*/  FFMA R8, R11, 1.4426950216293334961, R8 ;  /* 0x3fb8aa3b0b087823 */ /* 0x000fc40000000008 */
[----:B------:R-:W-:Y:S01]  /*0430*/  FMUL R9, R10, R9 ;  /* 0x000000090a097220 */ /* 0x000fe20000400000 */
[----:B------:R-:W-:-:S03]  /*0440*/  FFMA R13, R12, R13, 0.12022458761930465698 ;  /* 0x3df6384f0c0d7423 */ /* 0x000fc6000000000d */
[----:B------:R-:W-:Y:S01]  /*0450*/  FFMA R8, R9, 1.4426950216293334961, R8 ;  /* 0x3fb8aa3b09087823 */ /* 0x000fe20000000008 */
[----:B------:R-:W-:-:S03]  /*0460*/  FMUL R12, R12, R13 ;  /* 0x0000000d0c0c7220 */ /* 0x000fc60000400000 */
[----:B------:R-:W-:Y:S01]  /*0470*/  FFMA R10, R11, 1.9251366722983220825e-08, R8 ;  /* 0x32a55e340b0a7823 */ /* 0x000fe20000000008 */
[----:B------:R-:W-:-:S04]  /*0480*/  FMUL R8, R12, 3 ;  /* 0x404000000c087820 */ /* 0x000fc80000400000 */
[----:B------:R-:W-:-:S04]  /*0490*/  FFMA R9, R9, R8, R10 ;  /* 0x0000000809097223 */ /* 0x000fc8000000000a */
[----:B------:R-:W-:-:S04]  /*04a0*/  FFMA R12, R11, R12, R9 ;  /* 0x0000000c0b0c7223 */ /* 0x000fc80000000009 */
[----:B------:R-:W-:-:S04]  /*04b0*/  FADD R8, R7, R12 ;  /* 0x0000000c07087221 */ /* 0x000fc80000000000 */
[----:B------:R-:W-:Y:S01]  /*04c0*/  FMUL R9, R8, 2 ;  /* 0x4000000008097820 */ /* 0x000fe20000400000 */
[----:B------:R-:W-:-:S03]  /*04d0*/  FADD R7, -R7, R8 ;  /* 0x0000000807077221 */ /* 0x000fc60000000100 */
[----:B------:R-:W0:Y:S01]  /*04e0*/  FRND R10, R9 ;  /* 0x00000009000a7307 */ /* 0x000e220000201000 */
[----:B------:R-:W-:Y:S01]  /*04f0*/  FADD R7, R12, -R7 ;  /* 0x800000070c077221 */ /* 0x000fe20000000000 */
[----:B------:R-:W-:Y:S01]  /*0500*/  FFMA R8, R8, 2, -R9 ;  /* 0x4000000008087823 */ /* 0x000fe20000000809 */
[----:B------:R-:W-:Y:S01]  /*0510*/  HFMA2 R12, -RZ, RZ, 0.64013671875, -15.109375 ;  /* 0x391fcb8eff0c7431 */ /* 0x000fe200000001ff */
[----:B------:R-:W-:Y:S02]  /*0520*/  FSETP.GT.AND P4, PT, |R9|, 152, PT ;  /* 0x431800000900780b */ /* 0x000fe40003f84200 */
[----:B------:R-:W-:Y:S02]  /*0530*/  FFMA R8, R7, 2, R8 ;  /* 0x4000000007087823 */ /* 0x000fe40000000008 */
[----:B------:R-:W1:Y:S01]  /*0540*/  F2I.NTZ R11, R9 ;  /* 0x00000009000b7305 */ /* 0x000e620000203100 */
[----:B0-----:R-:W-:Y:S01]  /*0550*/  FADD R7, R9, -R10 ;  /* 0x8000000a09077221 */ /* 0x001fe20000000000 */
[----:B------:R-:W-:-:S03]  /*0560*/  FSETP.GT.AND P3, PT, R10, RZ, PT ;  /* 0x000000ff0a00720b */ /* 0x000fc60003f64000 */
[----:B------:R-:W-:Y:S01]  /*0570*/  FADD R7, R7, R8 ;  /* 0x0000000807077221 */ /* 0x000fe20000000000 */
[----:B------:R-:W-:Y:S02]  /*0580*/  SEL R6, RZ, 0x83000000, P3 ;  /* 0x83000000ff067807 */ /* 0x000fe40001800000 */
[----:B------:R-:W-:Y:S01]  /*0590*/  FSETP.GEU.AND P3, PT, R9, RZ, PT ;  /* 0x000000ff0900720b */ /* 0x000fe20003f6e000 */
[----:B------:R-:W-:Y:S01]  /*05a0*/  FFMA R8, R7, R12, 0.0013391353422775864601 ;  /* 0x3aaf85ed07087423 */ /* 0x000fe2000000000c */
[----:B-1----:R-:W-:-:S03]  /*05b0*/  LEA R11, R11, -R6, 0x17 ;  /* 0x800000060b0b7211 */ /* 0x002fc600078eb8ff */
[----:B------:R-:W-:-:S04]  /*05c0*/  FFMA R8, R7, R8, 0.0096188392490148544312 ;  /* 0x3c1d985607087423 */ /* 0x000fc80000000008 */
[----:B------:R-:W-:-:S04]  /*05d0*/  FFMA R8, R7, R8, 0.055503588169813156128 ;  /* 0x3d6357bb07087423 */ /* 0x000fc80000000008 */
[----:B------:R-:W-:-:S04]  /*05e0*/  FFMA R8, R7, R8, 0.24022644758224487305 ;  /* 0x3e75fdec07087423 */ /* 0x000fc80000000008 */
[----:B------:R-:W-:Y:S01]  /*05f0*/  FFMA R10, R7, R8, 0.69314718246459960938 ;  /* 0x3f317218070a7423 */ /* 0x000fe20000000008 */
[----:B------:R-:W-:-:S03]  /*0600*/  IADD3 R8, PT, PT, R6, 0x7f000000, RZ ;  /* 0x7f00000006087810 */ /* 0x000fc60007ffe0ff */
[----:B------:R-:W-:Y:S01]  /*0610*/  FFMA R13, R7, R10, 1 ;  /* 0x3f800000070d7423 */ /* 0x000fe2000000000a */
[----:B------:R-:W-:-:S03]  /*0620*/  FSEL R7, RZ, +INF , !P3 ;  /* 0x7f800000ff077808 */ /* 0x000fc60005800000 */
[----:B------:R-:W-:-:S04]  /*0630*/  FMUL R8, R8, R13 ;  /* 0x0000000d08087220 */ /* 0x000fc80000400000 */
[----:B------:R-:W-:Y:S01]  /*0640*/  @!P4 FMUL R7, R11, R8 ;  /* 0x000000080b07c220 */ /* 0x000fe20000400000 */
[----:B------:R-:W-:-:S07]  /*0650*/  @!P0 LOP3.LUT R7, R3, 0x7fffffff, RZ, 0xc0, !PT ;  /* 0x7fffffff03078812 */ /* 0x000fce00078ec0ff */
.L_x_1:
[----:B------:R-:W-:Y:S05]  /*0660*/  BSYNC.RECONVERGENT B0 ;  /* 0x0000000000007941 */ /* 0x000fea0003800200 */
.L_x_0:
[----:B------:R-:W-:Y:S01]  /*0670*/  BSSY.RECONVERGENT B0, `(.L_x_2) ;  /* 0x0000046000007945 */ /* 0x000fe20003800200 */
[----:B------:R-:W-:-:S03]  /*0680*/  IMAD.MOV.U32 R6, RZ, RZ, 0x3f800000 ;  /* 0x3f800000ff067424 */ /* 0x000fc600078e00ff */
[----:B------:R-:W-:Y:S05]  /*0690*/  @!P2 BRA `(.L_x_3) ;  /* 0x00000004000ca947 */ /* 0x000fea0003800000 */
        /* <DEDUP_REMOVED lines=67> */
.L_x_3:
[----:B------:R-:W-:Y:S05]  /*0ad0*/  BSYNC.RECONVERGENT B0 ;  /* 0x0000000000007941 */ /* 0x000fea0003800200 */
.L_x_2:
[----:B------:R-:W-:Y:S01]  /*0ae0*/  BSSY.RECONVERGENT B0, `(.L_x_4) ;  /* 0x0000047000007945 */ /* 0x000fe20003800200 */
[----:B------:R-:W-:Y:S01]  /*0af0*/  FADD R7, R6, R7 ;  /* 0x0000000706077221 */ /* 0x000fe20000000000 */
[----:B------:R-:W-:Y:S02]  /*0b00*/  IMAD.MOV.U32 R6, RZ, RZ, 0x3f800000 ;  /* 0x3f800000ff067424 */ /* 0x000fe400078e00ff */
        /* <DEDUP_REMOVED lines=26> */
[C---:B------:R-:W-:Y:S02]  /*0cb0*/  FFMA R3, R11.reuse, 1.4426950216293334961, R6 ;  /* 0x3fb8aa3b0b037823 */ /* 0x040fe40000000006 */
        /* <DEDUP_REMOVED lines=30> */
[----:B------:R-:W-:Y:S02]  /*0ea0*/  IADD3 R8, PT, PT, R2, 0x7f000000, RZ ;  /* 0x7f00000002087810 */ /* 0x000fe40007ffe0ff */
[----:B-1----:R-:W-:Y:S01]  /*0eb0*/  LEA R11, R11, -R2, 0x17 ;  /* 0x800000020b0b7211 */ /* 0x002fe200078eb8ff */
[----:B------:R-:W-:-:S04]  /*0ec0*/  FFMA R6, R3, R6, 0.0096188392490148544312 ;  /* 0x3c1d985603067423 */ /* 0x000fc80000000006 */
[----:B------:R-:W-:-:S04]  /*0ed0*/  FFMA R6, R3, R6, 0.055503588169813156128 ;  /* 0x3d6357bb03067423 */ /* 0x000fc80000000006 */
[----:B------:R-:W-:-:S04]  /*0ee0*/  FFMA R6, R3, R6, 0.24022644758224487305 ;  /* 0x3e75fdec03067423 */ /* 0x000fc80000000006 */
[----:B------:R-:W-:-:S04]  /*0ef0*/  FFMA R6, R3, R6, 0.69314718246459960938 ;  /* 0x3f31721803067423 */ /* 0x000fc80000000006 */
[----:B------:R-:W-:Y:S01]  /*0f00*/  FFMA R3, R3, R6, 1 ;  /* 0x3f80000003037423 */ /* 0x000fe20000000006 */
[----:B------:R-:W-:-:S03]  /*0f10*/  FSEL R6, RZ, +INF , !P1 ;  /* 0x7f800000ff067808 */ /* 0x000fc60004800000 */
[----:B------:R-:W-:-:S04]  /*0f20*/  FMUL R8, R8, R3 ;  /* 0x0000000308087220 */ /* 0x000fc80000400000 */
[----:B------:R-:W-:Y:S01]  /*0f30*/  @!P2 FMUL R6, R11, R8 ;  /* 0x000000080b06a220 */ /* 0x000fe20000400000 */
[----:B------:R-:W-:-:S07]  /*0f40*/  @!P0 LOP3.LUT R6, R0, 0x7fffffff, RZ, 0xc0, !PT ;  /* 0x7fffffff00068812 */ /* 0x000fce00078ec0ff */
.L_x_5:
[----:B------:R-:W-:Y:S05]  /*0f50*/  BSYNC.RECONVERGENT B0 ;  /* 0x0000000000007941 */ /* 0x000fea0003800200 */
.L_x_4:
[----:B------:R-:W-:Y:S01]  /*0f60*/  FADD R7, R7, R6 ;  /* 0x0000000607077221 */ /* 0x000fe20000000000 */
[----:B------:R-:W-:Y:S03]  /*0f70*/  BSSY.RECONVERGENT B0, `(.L_x_6) ;  /* 0x000000c000007945 */ /* 0x000fe60003800200 */
[----:B------:R-:W-:Y:S01]  /*0f80*/  VIADD R0, R7, 0xf3000000 ;  /* 0xf300000007007836 */ /* 0x000fe20000000000 */
[----:B------:R0:W1:Y:S04]  /*0f90*/  MUFU.RSQ R2, R7 ;  /* 0x0000000700027308 */ /* 0x0000680000001400 */
[----:B------:R-:W-:-:S13]  /*0fa0*/  ISETP.GT.U32.AND P0, PT, R0, 0x727fffff, PT ;  /* 0x727fffff0000780c */ /* 0x000fda0003f04070 */
[----:B01----:R-:W-:Y:S05]  /*0fb0*/  @!P0 BRA `(.L_x_7) ;  /* 0x00000000000c8947 */ /* 0x003fea0003800000 */
[----:B------:R-:W-:-:S07]  /*0fc0*/  MOV R9, 0xfe0 ;  /* 0x00000fe000097802 */ /* 0x000fce0000000f00 */
[----:B------:R-:W-:Y:S05]  /*0fd0*/  CALL.REL.NOINC `($__internal_0_$__cuda_sm20_sqrt_rn_f32_slowpath) ;  /* 0x00000000007c7944 */ /* 0x000fea0003c00000 */
[----:B------:R-:W-:Y:S05]  /*0fe0*/  BRA `(.L_x_8) ;  /* 0x0000000000107947 */ /* 0x000fea0003800000 */
.L_x_7:
[----:B------:R-:W-:Y:S01]  /*0ff0*/  FMUL.FTZ R0, R7, R2 ;  /* 0x0000000207007220 */ /* 0x000fe20000410000 */
[----:B------:R-:W-:-:S03]  /*1000*/  FMUL.FTZ R2, R2, 0.5 ;  /* 0x3f00000002027820 */ /* 0x000fc60000410000 */
[----:B------:R-:W-:-:S04]  /*1010*/  FFMA R3, -R0, R0, R7 ;  /* 0x0000000000037223 */ /* 0x000fc80000000107 */
[----:B------:R-:W-:-:S07]  /*1020*/  FFMA R0, R3, R2, R0 ;  /* 0x0000000203007223 */ /* 0x000fce0000000000 */
.L_x_8:
[----:B------:R-:W-:Y:S05]  /*1030*/  BSYNC.RECONVERGENT B0 ;  /* 0x0000000000007941 */ /* 0x000fea0003800200 */
.L_x_6:
[----:B------:R-:W0:Y:S01]  /*1040*/  LDCU UR5, c[0x0][0x38c] ;  /* 0x00007180ff0577ac */ /* 0x000e220008000800 */
[----:B------:R-:W-:Y:S01]  /*1050*/  BSSY.RECONVERGENT B0, `(.L_x_9) ;  /* 0x0000011000007945 */ /* 0x000fe20003800200 */
[----:B------:R-:W1:Y:S01]  /*1060*/  LDCU UR4, c[0x0][0x390] ;  /* 0x00007200ff0477ac */ /* 0x000e620008000800 */
[----:B0-----:R-:W-:Y:S01]  /*1070*/  I2FP.F32.S32 R3, UR5 ;  /* 0x0000000500037c45 */ /* 0x001fe20008201400 */
[----:B-1----:R-:W-:-:S04]  /*1080*/  UIADD3 UR4, UPT, UPT, -UR5, UR4, URZ ;  /* 0x0000000405047290 */ /* 0x002fc8000fffe1ff */
[----:B------:R-:W-:Y:S02]  /*1090*/  FADD R0, -R3, R0 ;  /* 0x0000000003007221 */ /* 0x000fe40000000100 */
[----:B------:R-:W-:-:S04]  /*10a0*/  I2FP.F32.S32 R7, UR4 ;  /* 0x0000000400077c45 */ /* 0x000fc80008201400 */
[----:B------:R-:W0:Y:S08]  /*10b0*/  MUFU.RCP R2, R7 ;  /* 0x0000000700027308 */ /* 0x000e300000001000 */
[----:B------:R-:W1:Y:S01]  /*10c0*/  FCHK P0, R0, R7 ;  /* 0x0000000700007302 */ /* 0x000e620000000000 */
[----:B0-----:R-:W-:-:S04]  /*10d0*/  FFMA R9, -R7, R2, 1 ;  /* 0x3f80000007097423 */ /* 0x001fc80000000102 */
[----:B------:R-:W-:-:S04]  /*10e0*/  FFMA R9, R2, R9, R2 ;  /* 0x0000000902097223 */ /* 0x000fc80000000002 */
[----:B------:R-:W-:-:S04]  /*10f0*/  FFMA R2, R0, R9, RZ ;  /* 0x0000000900027223 */ /* 0x000fc800000000ff */
[----:B------:R-:W-:-:S04]  /*1100*/  FFMA R3, -R7, R2, R0 ;  /* 0x0000000207037223 */ /* 0x000fc80000000100 */
[----:B------:R-:W-:Y:S01]  /*1110*/  FFMA R2, R9, R3, R2 ;  /* 0x0000000309027223 */ /* 0x000fe20000000002 */
[----:B-1----:R-:W-:Y:S06]  /*1120*/  @!P0 BRA `(.L_x_10) ;  /* 0x00000000000c8947 */ /* 0x002fec0003800000 */
[----:B------:R-:W-:-:S07]  /*1130*/  MOV R2, 0x1150 ;  /* 0x0000115000027802 */ /* 0x000fce0000000f00 */
[----:B------:R-:W-:Y:S05]  /*1140*/  CALL.REL.NOINC `($__internal_1_$__cuda_sm3x_div_rn_noftz_f32_slowpath) ;  /* 0x0000000000807944 */ /* 0x000fea0003c00000 */
[----:B------:R-:W-:-:S07]  /*1150*/  MOV R2, R0 ;  /* 0x0000000000027202 */ /* 0x000fce0000000f00 */
.L_x_10:
[----:B------:R-:W-:Y:S05]  /*1160*/  BSYNC.RECONVERGENT B0 ;  /* 0x0000000000007941 */ /* 0x000fea0003800200 */
.L_x_9:
[----:B------:R-:W-:-:S05]  /*1170*/  FMUL R2, R2, 255 ;  /* 0x437f000002027820 */ /* 0x000fca0000400000 */
[----:B------:R-:W-:-:S04]  /*1180*/  FMNMX R2, RZ, R2, !PT ;  /* 0x00000002ff027209 */ /* 0x000fc80007800000 */
[----:B------:R-:W-:-:S04]  /*1190*/  FMNMX R2, R2, 255, PT ;  /* 0x437f000002027809 */ /* 0x000fc80003800000 */
[----:B------:R-:W0:Y:S02]  /*11a0*/  F2I.U32.TRUNC.NTZ R3, R2 ;  /* 0x0000000200037305 */ /* 0x000e24000020f000 */
[----:B0-----:R-:W-:Y:S01]  /*11b0*/  STG.E.U8 desc[UR6][R4.64+0x3], R3 ;  /* 0x0000030304007986 */ /* 0x001fe2000c101106 */
[----:B------:R-:W-:Y:S05]  /*11c0*/  EXIT ;  /* 0x000000000000794d */ /* 0x000fea0003800000 */
        .weak           $__internal_0_$__cuda_sm20_sqrt_rn_f32_slowpath
        .type           $__internal_0_$__cuda_sm20_sqrt_rn_f32_slowpath,@function
        .size           $__internal_0_$__cuda_sm20_sqrt_rn_f32_slowpath,($__internal_1_$__cuda_sm3x_div_rn_noftz_f32_slowpath - $__internal_0_$__cuda_sm20_sqrt_rn_f32_slowpath)
$__internal_0_$__cuda_sm20_sqrt_rn_f32_slowpath:
[----:B------:R-:W-:-:S13]  /*11d0*/  LOP3.LUT P0, RZ, R7, 0x7fffffff, RZ, 0xc0, !PT ;  /* 0x7fffffff07ff7812 */ /* 0x000fda000780c0ff */
[----:B------:R-:W-:Y:S01]  /*11e0*/  @!P0 MOV R2, R7 ;  /* 0x0000000700028202 */ /* 0x000fe20000000f00 */
[----:B------:R-:W-:Y:S06]  /*11f0*/  @!P0 BRA `(.L_x_11) ;  /* 0x0000000000448947 */ /* 0x000fec0003800000 */
[----:B------:R-:W-:Y:S02]  /*1200*/  FSETP.GEU.FTZ.AND P0, PT, R7, RZ, PT ;  /* 0x000000ff0700720b */ /* 0x000fe40003f1e000 */
[----:B------:R-:W-:-:S11]  /*1210*/  MOV R0, R7 ;  /* 0x0000000700007202 */ /* 0x000fd60000000f00 */
[----:B------:R-:W-:Y:S01]  /*1220*/  @!P0 MOV R2, 0x7fffffff ;  /* 0x7fffffff00028802 */ /* 0x000fe20000000f00 */
[----:B------:R-:W-:Y:S06]  /*1230*/  @!P0 BRA `(.L_x_11) ;  /* 0x0000000000348947 */ /* 0x000fec0003800000 */
[----:B------:R-:W-:-:S13]  /*1240*/  FSETP.GTU.FTZ.AND P0, PT, |R0|, +INF , PT ;  /* 0x7f8000000000780b */ /* 0x000fda0003f1c200 */
[----:B------:R-:W-:Y:S01]  /*1250*/  @P0 FADD.FTZ R2, R0, 1 ;  /* 0x3f80000000020421 */ /* 0x000fe20000010000 */
[----:B------:R-:W-:Y:S06]  /*1260*/  @P0 BRA `(.L_x_11) ;  /* 0x0000000000280947 */ /* 0x000fec0003800000 */
[----:B------:R-:W-:-:S13]  /*1270*/  FSETP.NEU.FTZ.AND P0, PT, |R0|, +INF , PT ;  /* 0x7f8000000000780b */ /* 0x000fda0003f1d200 */
[----:B------:R-:W-:-:S04]  /*1280*/  @P0 FFMA R3, R0, 1.84467440737095516160e+19, RZ ;  /* 0x5f80000000030823 */ /* 0x000fc800000000ff */
[----:B------:R-:W0:Y:S02]  /*1290*/  @P0 MUFU.RSQ R2, R3 ;  /* 0x0000000300020308 */ /* 0x000e240000001400 */
[----:B0-----:R-:W-:Y:S01]  /*12a0*/  @P0 FMUL.FTZ R6, R3, R2 ;  /* 0x0000000203060220 */ /* 0x001fe20000410000 */
[----:B------:R-:W-:Y:S01]  /*12b0*/  @P0 FMUL.FTZ R8, R2, 0.5 ;  /* 0x3f00000002080820 */ /* 0x000fe20000410000 */
[----:B------:R-:W-:Y:S02]  /*12c0*/  @!P0 MOV R2, R0 ;  /* 0x0000000000028202 */ /* 0x000fe40000000f00 */
[----:B------:R-:W-:-:S04]  /*12d0*/  @P0 FADD.FTZ R7, -R6, -RZ ;  /* 0x800000ff06070221 */ /* 0x000fc80000010100 */
[----:B------:R-:W-:-:S04]  /*12e0*/  @P0 FFMA R7, R6, R7, R3 ;  /* 0x0000000706070223 */ /* 0x000fc80000000003 */
[----:B------:R-:W-:-:S04]  /*12f0*/  @P0 FFMA R7, R7, R8, R6 ;  /* 0x0000000807070223 */ /* 0x000fc80000000006 */
[----:B------:R-:W-:-:S07]  /*1300*/  @P0 FMUL.FTZ R2, R7, 2.3283064365386962891e-10 ;  /* 0x2f80000007020820 */ /* 0x000fce0000410000 */
.L_x_11:
[----:B------:R-:W-:Y:S01]  /*1310*/  HFMA2 R3, -RZ, RZ, 0, 0 ;  /* 0x00000000ff037431 */ /* 0x000fe200000001ff */
[----:B------:R-:W-:Y:S02]  /*1320*/  MOV R0, R2 ;  /* 0x0000000200007202 */ /* 0x000fe40000000f00 */
[----:B------:R-:W-:-:S04]  /*1330*/  MOV R2, R9 ;  /* 0x0000000900027202 */ /* 0x000fc80000000f00 */
[----:B------:R-:W-:Y:S05]  /*1340*/  RET.REL.NODEC R2 `(chroma_key) ;  /* 0xffffffec022c7950 */ /* 0x000fea0003c3ffff */
        .weak           $__internal_1_$__cuda_sm3x_div_rn_noftz_f32_slowpath
        .type           $__internal_1_$__cuda_sm3x_div_rn_noftz_f32_slowpath,@function
        .size           $__internal_1_$__cuda_sm3x_div_rn_noftz_f32_slowpath,(.L_x_25 - $__internal_1_$__cuda_sm3x_div_rn_noftz_f32_slowpath)
$__internal_1_$__cuda_sm3x_div_rn_noftz_f32_slowpath:
[----:B------:R-:W-:Y:S01]  /*1350*/  SHF.R.U32.HI R6, RZ, 0x17, R7 ;  /* 0x00000017ff067819 */ /* 0x000fe20000011607 */
[----:B------:R-:W-:Y:S01]  /*1360*/  BSSY.RECONVERGENT B1, `(.L_x_12) ;  /* 0x0000064000017945 */ /* 0x000fe20003800200 */
[----:B------:R-:W-:Y:S02]  /*1370*/  SHF.R.U32.HI R3, RZ, 0x17, R0 ;  /* 0x00000017ff037819 */ /* 0x000fe40000011600 */
[----:B------:R-:W-:Y:S02]  /*1380*/  LOP3.LUT R6, R6, 0xff, RZ, 0xc0, !PT ;  /* 0x000000ff06067812 */ /* 0x000fe400078ec0ff */
[----:B------:R-:W-:Y:S02]  /*1390*/  LOP3.LUT R12, R3, 0xff, RZ, 0xc0, !PT ;  /* 0x000000ff030c7812 */ /* 0x000fe400078ec0ff */
[----:B------:R-:W-:Y:S01]  /*13a0*/  MOV R8, R0 ;  /* 0x0000000000087202 */ /* 0x000fe20000000f00 */
[----:B------:R-:W-:Y:S01]  /*13b0*/  VIADD R10, R6, 0xffffffff ;  /* 0xffffffff060a7836 */ /* 0x000fe20000000000 */
[----:B------:R-:W-:-:S04]  /*13c0*/  IADD3 R11, PT, PT, R12, -0x1, RZ ;  /* 0xffffffff0c0b7810 */ /* 0x000fc80007ffe0ff */
[----:B------:R-:W-:-:S04]  /*13d0*/  ISETP.GT.U32.AND P0, PT, R10, 0xfd, PT ;  /* 0x000000fd0a00780c */ /* 0x000fc80003f04070 */
[----:B------:R-:W-:-:S13]  /*13e0*/  ISETP.GT.U32.OR P0, PT, R11, 0xfd, P0 ;  /* 0x000000fd0b00780c */ /* 0x000fda0000704470 */
[----:B------:R-:W-:Y:S01]  /*13f0*/  @!P0 MOV R9, RZ ;  /* 0x000000ff00098202 */ /* 0x000fe20000000f00 */
[----:B------:R-:W-:Y:S06]  /*1400*/  @!P0 BRA `(.L_x_13) ;  /* 0x0000000000608947 */ /* 0x000fec0003800000 */
[----:B------:R-:W-:Y:S02]  /*1410*/  FSETP.GTU.FTZ.AND P0, PT, |R0|, +INF , PT ;  /* 0x7f8000000000780b */ /* 0x000fe40003f1c200 */
[----:B------:R-:W-:Y:S02]  /*1420*/  FSETP.GTU.FTZ.AND P1, PT, |R7|, +INF , PT ;  /* 0x7f8000000700780b */ /* 0x000fe40003f3c200 */
[----:B------:R-:W-:Y:S02]  /*1430*/  MOV R3, R7 ;  /* 0x0000000700037202 */ /* 0x000fe40000000f00 */
[----:B------:R-:W-:-:S13]  /*1440*/  PLOP3.LUT P0, PT, P0, P1, PT, 0xf8, 0x8f ;  /* 0x00000000008f781c */ /* 0x000fda0000703f70 */
[----:B------:R-:W-:Y:S05]  /*1450*/  @P0 BRA `(.L_x_14) ;  /* 0x00000004004c0947 */ /* 0x000fea0003800000 */
[----:B------:R-:W-:-:S13]  /*1460*/  LOP3.LUT P0, RZ, R7, 0x7fffffff, R8, 0xc8, !PT ;  /* 0x7fffffff07ff7812 */ /* 0x000fda000780c808 */
[----:B------:R-:W-:Y:S05]  /*1470*/  @!P0 BRA `(.L_x_15) ;  /* 0x00000004003c8947 */ /* 0x000fea0003800000 */
[C---:B------:R-:W-:Y:S02]  /*1480*/  FSETP.NEU.FTZ.AND P2, PT, |R0|.reuse, +INF , PT ;  /* 0x7f8000000000780b */ /* 0x040fe40003f5d200 */
[----:B------:R-:W-:Y:S02]  /*1490*/  FSETP.NEU.FTZ.AND P1, PT, |R3|, +INF , PT ;  /* 0x7f8000000300780b */ /* 0x000fe40003f3d200 */
[----:B------:R-:W-:-:S11]  /*14a0*/  FSETP.NEU.FTZ.AND P0, PT, |R0|, +INF , PT ;  /* 0x7f8000000000780b */ /* 0x000fd60003f1d200 */
[----:B------:R-:W-:Y:S05]  /*14b0*/  @!P1 BRA !P2, `(.L_x_15) ;  /* 0x00000004002c9947 */ /* 0x000fea0005000000 */
[----:B------:R-:W-:-:S04]  /*14c0*/  LOP3.LUT P2, RZ, R8, 0x7fffffff, RZ, 0xc0, !PT ;  /* 0x7fffffff08ff7812 */ /* 0x000fc8000784c0ff */
[----:B------:R-:W-:-:S13]  /*14d0*/  PLOP3.LUT P1, PT, P1, P2, PT, 0x2f, 0xf2 ;  /* 0x0000000000f2781c */ /* 0x000fda0000f24577 */
[----:B------:R-:W-:Y:S05]  /*14e0*/  @P1 BRA `(.L_x_16) ;  /* 0x0000000400181947 */ /* 0x000fea0003800000 */
[----:B------:R-:W-:-:S04]  /*14f0*/  LOP3.LUT P1, RZ, R7, 0x7fffffff, RZ, 0xc0, !PT ;  /* 0x7fffffff07ff7812 */ /* 0x000fc8000782c0ff */
[----:B------:R-:W-:-:S13]  /*1500*/  PLOP3.LUT P0, PT, P0, P1, PT, 0x2f, 0xf2 ;  /* 0x0000000000f2781c */ /* 0x000fda0000702577 */
[----:B------:R-:W-:Y:S05]  /*1510*/  @P0 BRA `(.L_x_17) ;  /* 0x0000000400000947 */ /* 0x000fea0003800000 */
[----:B------:R-:W-:Y:S02]  /*1520*/  ISETP.GE.AND P0, PT, R11, RZ, PT ;  /* 0x000000ff0b00720c */ /* 0x000fe40003f06270 */
[----:B------:R-:W-:-:S11]  /*1530*/  ISETP.GE.AND P1, PT, R10, RZ, PT ;  /* 0x000000ff0a00720c */ /* 0x000fd60003f26270 */
[----:B------:R-:W-:Y:S01]  /*1540*/  @P0 MOV R9, RZ ;  /* 0x000000ff00090202 */ /* 0x000fe20000000f00 */
[----:B------:R-:W-:Y:S01]  /*1550*/  @!P0 FFMA R8, R0, 1.84467440737095516160e+19, RZ ;  /* 0x5f80000000088823 */ /* 0x000fe200000000ff */
[----:B------:R-:W-:Y:S01]  /*1560*/  @!P0 MOV R9, 0xffffffc0 ;  /* 0xffffffc000098802 */ /* 0x000fe20000000f00 */
[----:B------:R-:W-:-:S03]  /*1570*/  @!P1 FFMA R7, R3, 1.84467440737095516160e+19, RZ ;  /* 0x5f80000003079823 */ /* 0x000fc600000000ff */
[----:B------:R-:W-:-:S07]  /*1580*/  @!P1 IADD3 R9, PT, PT, R9, 0x40, RZ ;  /* 0x0000004009099810 */ /* 0x000fce0007ffe0ff */
.L_x_13:
[----:B------:R-:W-:Y:S01]  /*1590*/  LEA R0, R6, 0xc0800000, 0x17 ;  /* 0xc080000006007811 */ /* 0x000fe200078eb8ff */
[----:B------:R-:W-:Y:S01]  /*15a0*/  VIADD R3, R12, 0xffffff81 ;  /* 0xffffff810c037836 */ /* 0x000fe20000000000 */
[----:B------:R-:W-:Y:S02]  /*15b0*/  BSSY.RECONVERGENT B2, `(.L_x_18) ;  /* 0x0000035000027945 */ /* 0x000fe40003800200 */
[----:B------:R-:W-:Y:S01]  /*15c0*/  IADD3 R7, PT, PT, -R0, R7, RZ ;  /* 0x0000000700077210 */ /* 0x000fe20007ffe1ff */
[C---:B------:R-:W-:Y:S01]  /*15d0*/  IMAD R0, R3.reuse, -0x800000, R8 ;  /* 0xff80000003007824 */ /* 0x040fe200078e0208 */
[----:B------:R-:W-:Y:S02]  /*15e0*/  IADD3 R6, PT, PT, R3, 0x7f, -R6 ;  /* 0x0000007f03067810 */ /* 0x000fe40007ffe806 */
[----:B------:R-:W0:Y:S01]  /*15f0*/  MUFU.RCP R10, R7 ;  /* 0x00000007000a7308 */ /* 0x000e220000001000 */
[----:B------:R-:W-:Y:S01]  /*1600*/  FADD.FTZ R11, -R7, -RZ ;  /* 0x800000ff070b7221 */ /* 0x000fe20000010100 */
[----:B------:R-:W-:-:S03]  /*1610*/  IADD3 R6, PT, PT, R6, R9, RZ ;  /* 0x0000000906067210 */ /* 0x000fc60007ffe0ff */
[----:B0-----:R-:W-:-:S04]  /*1620*/  FFMA R13, R10, R11, 1 ;  /* 0x3f8000000a0d7423 */ /* 0x001fc8000000000b */
[----:B------:R-:W-:-:S04]  /*1630*/  FFMA R15, R10, R13, R10 ;  /* 0x0000000d0a0f7223 */ /* 0x000fc8000000000a */
[----:B------:R-:W-:-:S04]  /*1640*/  FFMA R8, R0, R15, RZ ;  /* 0x0000000f00087223 */ /* 0x000fc800000000ff */
[----:B------:R-:W-:-:S04]  /*1650*/  FFMA R13, R11, R8, R0 ;  /* 0x000000080b0d7223 */ /* 0x000fc80000000000 */
[----:B------:R-:W-:-:S04]  /*1660*/  FFMA R8, R15, R13, R8 ;  /* 0x0000000d0f087223 */ /* 0x000fc80000000008 */
[----:B------:R-:W-:-:S04]  /*1670*/  FFMA R11, R11, R8, R0 ;  /* 0x000000080b0b7223 */ /* 0x000fc80000000000 */
[----:B------:R-:W-:-:S05]  /*1680*/  FFMA R0, R15, R11, R8 ;  /* 0x0000000b0f007223 */ /* 0x000fca0000000008 */
[----:B------:R-:W-:-:S04]  /*1690*/  SHF.R.U32.HI R3, RZ, 0x17, R0 ;  /* 0x00000017ff037819 */ /* 0x000fc80000011600 */
[----:B------:R-:W-:-:S04]  /*16a0*/  LOP3.LUT R3, R3, 0xff, RZ, 0xc0, !PT ;  /* 0x000000ff03037812 */ /* 0x000fc800078ec0ff */
[----:B------:R-:W-:-:S04]  /*16b0*/  IADD3 R9, PT, PT, R3, R6, RZ ;  /* 0x0000000603097210 */ /* 0x000fc80007ffe0ff */
[----:B------:R-:W-:-:S04]  /*16c0*/  IADD3 R3, PT, PT, R9, -0x1, RZ ;  /* 0xffffffff09037810 */ /* 0x000fc80007ffe0ff */
[----:B------:R-:W-:-:S13]  /*16d0*/  ISETP.GE.U32.AND P0, PT, R3, 0xfe, PT ;  /* 0x000000fe0300780c */ /* 0x000fda0003f06070 */
[----:B------:R-:W-:Y:S05]  /*16e0*/  @!P0 BRA `(.L_x_19) ;  /* 0x0000000000808947 */ /* 0x000fea0003800000 */
[----:B------:R-:W-:-:S13]  /*16f0*/  ISETP.GT.AND P0, PT, R9, 0xfe, PT ;  /* 0x000000fe0900780c */ /* 0x000fda0003f04270 */
[----:B------:R-:W-:Y:S05]  /*1700*/  @P0 BRA `(.L_x_20) ;  /* 0x00000000006c0947 */ /* 0x000fea0003800000 */
[----:B------:R-:W-:-:S13]  /*1710*/  ISETP.GE.AND P0, PT, R9, 0x1, PT ;  /* 0x000000010900780c */ /* 0x000fda0003f06270 */
[----:B------:R-:W-:Y:S05]  /*1720*/  @P0 BRA `(.L_x_21) ;  /* 0x0000000000740947 */ /* 0x000fea0003800000 */
[----:B------:R-:W-:Y:S02]  /*1730*/  ISETP.GE.AND P0, PT, R9, -0x18, PT ;  /* 0xffffffe80900780c */ /* 0x000fe40003f06270 */
[----:B------:R-:W-:-:S11]  /*1740*/  LOP3.LUT R0, R0, 0x80000000, RZ, 0xc0, !PT ;  /* 0x8000000000007812 */ /* 0x000fd600078ec0ff */
[----:B------:R-:W-:Y:S05]  /*1750*/  @!P0 BRA `(.L_x_21) ;  /* 0x0000000000688947 */ /* 0x000fea0003800000 */
[CCC-:B------:R-:W-:Y:S01]  /*1760*/  FFMA.RZ R3, R15.reuse, R11.reuse, R8.reuse ;  /* 0x0000000b0f037223 */ /* 0x1c0fe2000000c008 */
[-CC-:B------:R-:W-:Y:S01]  /*1770*/  FFMA.RM R6, R15, R11.reuse, R8.reuse ;  /* 0x0000000b0f067223 */ /* 0x180fe20000004008 */
[C---:B------:R-:W-:Y:S02]  /*1780*/  ISETP.NE.AND P2, PT, R9.reuse, RZ, PT ;  /* 0x000000ff0900720c */ /* 0x040fe40003f45270 */
[----:B------:R-:W-:Y:S02]  /*1790*/  ISETP.NE.AND P1, PT, R9, RZ, PT ;  /* 0x000000ff0900720c */ /* 0x000fe40003f25270 */
[----:B------:R-:W-:Y:S01]  /*17a0*/  LOP3.LUT R7, R3, 0x7fffff, RZ, 0xc0, !PT ;  /* 0x007fffff03077812 */ /* 0x000fe200078ec0ff */
[----:B------:R-:W-:Y:S01]  /*17b0*/  FFMA.RP R3, R15, R11, R8 ;  /* 0x0000000b0f037223 */ /* 0x000fe20000008008 */
[----:B------:R-:W-:Y:S02]  /*17c0*/  IADD3 R8, PT, PT, R9, 0x20, RZ ;  /* 0x0000002009087810 */ /* 0x000fe40007ffe0ff */
[----:B------:R-:W-:-:S02]  /*17d0*/  LOP3.LUT R7, R7, 0x800000, RZ, 0xfc, !PT ;  /* 0x0080000007077812 */ /* 0x000fc400078efcff */
[----:B------:R-:W-:Y:S02]  /*17e0*/  IADD3 R9, PT, PT, -R9, RZ, RZ ;  /* 0x000000ff09097210 */ /* 0x000fe40007ffe1ff */
[----:B------:R-:W-:Y:S02]  /*17f0*/  SHF.L.U32 R8, R7, R8, RZ ;  /* 0x0000000807087219 */ /* 0x000fe400000006ff */
[----:B------:R-:W-:Y:S02]  /*1800*/  FSETP.NEU.FTZ.AND P0, PT, R3, R6, PT ;  /* 0x000000060300720b */ /* 0x000fe40003f1d000 */
[----:B------:R-:W-:Y:S02]  /*1810*/  SEL R6, R9, RZ, P2 ;  /* 0x000000ff09067207 */ /* 0x000fe40001000000 */
[----:B------:R-:W-:Y:S02]  /*1820*/  ISETP.NE.AND P1, PT, R8, RZ, P1 ;  /* 0x000000ff0800720c */ /* 0x000fe40000f25270 */
[----:B------:R-:W-:-:S02]  /*1830*/  SHF.R.U32.HI R6, RZ, R6, R7 ;  /* 0x00000006ff067219 */ /* 0x000fc40000011607 */
[----:B------:R-:W-:Y:S02]  /*1840*/  PLOP3.LUT P0, PT, P0, P1, PT, 0xf8, 0x8f ;  /* 0x00000000008f781c */ /* 0x000fe40000703f70 */
[----:B------:R-:W-:Y:S02]  /*1850*/  SHF.R.U32.HI R8, RZ, 0x1, R6 ;  /* 0x00000001ff087819 */ /* 0x000fe40000011606 */
[----:B------:R-:W-:-:S04]  /*1860*/  SEL R3, RZ, 0x1, !P0 ;  /* 0x00000001ff037807 */ /* 0x000fc80004000000 */
[----:B------:R-:W-:-:S04]  /*1870*/  LOP3.LUT R3, R3, 0x1, R8, 0xf8, !PT ;  /* 0x0000000103037812 */ /* 0x000fc800078ef808 */
[----:B------:R-:W-:-:S04]  /*1880*/  LOP3.LUT R3, R3, R6, RZ, 0xc0, !PT ;  /* 0x0000000603037212 */ /* 0x000fc800078ec0ff */
[----:B------:R-:W-:-:S04]  /*1890*/  IADD3 R3, PT, PT, R8, R3, RZ ;  /* 0x0000000308037210 */ /* 0x000fc80007ffe0ff */
[----:B------:R-:W-:Y:S01]  /*18a0*/  LOP3.LUT R0, R3, R0, RZ, 0xfc, !PT ;  /* 0x0000000003007212 */ /* 0x000fe200078efcff */
[----:B------:R-:W-:Y:S06]  /*18b0*/  BRA `(.L_x_21) ;  /* 0x0000000000107947 */ /* 0x000fec0003800000 */
.L_x_20:
[----:B------:R-:W-:-:S04]  /*18c0*/  LOP3.LUT R0, R0, 0x80000000, RZ, 0xc0, !PT ;  /* 0x8000000000007812 */ /* 0x000fc800078ec0ff */
[----:B------:R-:W-:Y:S01]  /*18d0*/  LOP3.LUT R0, R0, 0x7f800000, RZ, 0xfc, !PT ;  /* 0x7f80000000007812 */ /* 0x000fe200078efcff */
[----:B------:R-:W-:Y:S06]  /*18e0*/  BRA `(.L_x_21) ;  /* 0x0000000000047947 */ /* 0x000fec0003800000 */
.L_x_19:
[----:B------:R-:W-:-:S07]  /*18f0*/  LEA R0, R6, R0, 0x17 ;  /* 0x0000000006007211 */ /* 0x000fce00078eb8ff */
.L_x_21:
[----:B------:R-:W-:Y:S05]  /*1900*/  BSYNC.RECONVERGENT B2 ;  /* 0x0000000000027941 */ /* 0x000fea0003800200 */
.L_x_18:
[----:B------:R-:W-:Y:S05]  /*1910*/  BRA `(.L_x_22) ;  /* 0x0000000000207947 */ /* 0x000fea0003800000 */
.L_x_17:
[----:B------:R-:W-:-:S04]  /*1920*/  LOP3.LUT R0, R7, 0x80000000, R8, 0x48, !PT ;  /* 0x8000000007007812 */ /* 0x000fc800078e4808 */
[----:B------:R-:W-:Y:S01]  /*1930*/  LOP3.LUT R0, R0, 0x7f800000, RZ, 0xfc, !PT ;  /* 0x7f80000000007812 */ /* 0x000fe200078efcff */
[----:B------:R-:W-:Y:S06]  /*1940*/  BRA `(.L_x_22) ;  /* 0x0000000000147947 */ /* 0x000fec0003800000 */
.L_x_16:
[----:B------:R-:W-:Y:S01]  /*1950*/  LOP3.LUT R0, R7, 0x80000000, R8, 0x48, !PT ;  /* 0x8000000007007812 */ /* 0x000fe200078e4808 */
[----:B------:R-:W-:Y:S06]  /*1960*/  BRA `(.L_x_22) ;  /* 0x00000000000c7947 */ /* 0x000fec0003800000 */
.L_x_15:
[----:B------:R-:W0:Y:S01]  /*1970*/  MUFU.RSQ R0, -QNAN ;  /* 0xffc0000000007908 */ /* 0x000e220000001400 */
[----:B------:R-:W-:Y:S05]  /*1980*/  BRA `(.L_x_22) ;  /* 0x0000000000047947 */ /* 0x000fea0003800000 */
.L_x_14:
[----:B------:R-:W-:-:S07]  /*1990*/  FADD.FTZ R0, R0, R3 ;  /* 0x0000000300007221 */ /* 0x000fce0000010000 */
.L_x_22:
[----:B------:R-:W-:Y:S05]  /*19a0*/  BSYNC.RECONVERGENT B1 ;  /* 0x0000000000017941 */ /* 0x000fea0003800200 */
.L_x_12:
[----:B------:R-:W-:-:S04]  /*19b0*/  HFMA2 R3, -RZ, RZ, 0, 0 ;  /* 0x00000000ff037431 */ /* 0x000fc800000001ff */
[----:B0-----:R-:W-:Y:S05]  /*19c0*/  RET.REL.NODEC R2 `(chroma_key) ;  /* 0xffffffe4028c7950 */ /* 0x001fea0003c3ffff */
.L_x_23:
[----:B------:R-:W-:-:S00]  /*19d0*/  BRA `(.L_x_23) ;  /* 0xfffffffc00fc7947 */ /* 0x000fc0000383ffff */
[----:B------:R-:W-:-:S00]  /*19e0*/  NOP ;  /* 0x0000000000007918 */ /* 0x000fc00000000000 */
        /* <DEDUP_REMOVED lines=9> */
.L_x_25:


//--------------------- .nv.shared.reserved.0     --------------------------
	.section	.nv.shared.reserved.0,"aw",@nobits
	.weak		__nv_reservedSMEM_offset_0_alias
	.size		__nv_reservedSMEM_offset_0_alias, 0, 64
	.other		__nv_reservedSMEM_offset_0_alias,@"STO_CUDA_RESERVED_SHARED STV_DEFAULT"
__nv_reservedSMEM_offset_0_alias:
	.zero		0
	.zero		64


//--------------------- .nv.constant0.chroma_key  --------------------------
	.section	.nv.constant0.chroma_key,"a",@progbits
	.sectionflags	@""
	.align	4
.nv.constant0.chroma_key:
	.zero		924


//--------------------- SYMBOLS --------------------------

	.type		.nv.reservedSmem.offset0,@object
	.size		.nv.reservedSmem.offset0,0x4
